	.headerflags	@"EF_CUDA_TEXMODE_UNIFIED EF_CUDA_64BIT_ADDRESS EF_CUDA_ACCELERATORS EF_CUDA_SM90 EF_CUDA_VIRTUAL_SM(EF_CUDA_SM90)"
	.elftype	@"ET_EXEC"


//--------------------- .nv.info                  --------------------------
	.section	.nv.info,"",@"SHT_CUDA_INFO"
	.align	4


	//----- nvinfo : EIATTR_REGCOUNT
	.align		4
        /*0000*/ 	.byte	0x04, 0x2f
        /*0002*/ 	.short	(.L_1 - .L_0)
	.align		4
.L_0:
        /*0004*/ 	.word	index@(triton_poi_fused_convolution_15)
        /*0008*/ 	.word	0x00000012


	//----- nvinfo : EIATTR_MIN_STACK_SIZE
	.align		4
.L_1:
        /*000c*/ 	.byte	0x04, 0x12
        /*000e*/ 	.short	(.L_3 - .L_2)
	.align		4
.L_2:
        /*0010*/ 	.word	index@(triton_poi_fused_convolution_15)
        /*0014*/ 	.word	0x00000000


	//----- nvinfo : EIATTR_FRAME_SIZE
	.align		4
.L_3:
        /*0018*/ 	.byte	0x04, 0x11
        /*001a*/ 	.short	(.L_5 - .L_4)
	.align		4
.L_4:
        /*001c*/ 	.word	index@(triton_poi_fused_convolution_15)
        /*0020*/ 	.word	0x00000000


	//----- nvinfo : EIATTR_MIN_STACK_SIZE
	.align		4
.L_5:
        /*0024*/ 	.byte	0x04, 0x12
        /*0026*/ 	.short	(.L_7 - .L_6)
	.align		4
.L_6:
        /*0028*/ 	.word	index@(triton_poi_fused_convolution_15)
        /*002c*/ 	.word	0x00000000
.L_7:


//--------------------- .nv.info.triton_poi_fused_convolution_15 --------------------------
	.section	.nv.info.triton_poi_fused_convolution_15,"",@"SHT_CUDA_INFO"
	.sectionflags	@""
	.align	4


	//----- nvinfo : EIATTR_CUDA_API_VERSION
	.align		4
        /*0000*/ 	.byte	0x04, 0x37
        /*0002*/ 	.short	(.L_9 - .L_8)
.L_8:
        /*0004*/ 	.word	0x0000007c


	//----- nvinfo : EIATTR_KPARAM_INFO
	.align		4
.L_9:
        /*0008*/ 	.byte	0x04, 0x17
        /*000a*/ 	.short	(.L_11 - .L_10)
.L_10:
        /*000c*/ 	.word	0x00000000
        /*0010*/ 	.short	0x0002
        /*0012*/ 	.short	0x0010
        /*0014*/ 	.byte	0x00, 0xf0, 0x11, 0x00


	//----- nvinfo : EIATTR_KPARAM_INFO
	.align		4
.L_11:
        /*0018*/ 	.byte	0x04, 0x17
        /*001a*/ 	.short	(.L_13 - .L_12)
.L_12:
        /*001c*/ 	.word	0x00000000
        /*0020*/ 	.short	0x0001
        /*0022*/ 	.short	0x0008
        /*0024*/ 	.byte	0x00, 0xf4, 0x21, 0x00


	//----- nvinfo : EIATTR_KPARAM_INFO
	.align		4
.L_13:
        /*0028*/ 	.byte	0x04, 0x17
        /*002a*/ 	.short	(.L_15 - .L_14)
.L_14:
        /*002c*/ 	.word	0x00000000
        /*0030*/ 	.short	0x0000
        /*0032*/ 	.short	0x0000
        /*0034*/ 	.byte	0x00, 0xf4, 0x21, 0x00


	//----- nvinfo : EIATTR_SPARSE_MMA_MASK
	.align		4
.L_15:
        /*0038*/ 	.byte	0x03, 0x50
        /*003a*/ 	.short	0x0000


	//----- nvinfo : EIATTR_MAXREG_COUNT
	.align		4
        /*003c*/ 	.byte	0x03, 0x1b
        /*003e*/ 	.short	0x00ff


	//----- nvinfo : EIATTR_EXIT_INSTR_OFFSETS
	.align		4
        /*0040*/ 	.byte	0x04, 0x1c
        /*0042*/ 	.short	(.L_17 - .L_16)


	//   ....[0]....
.L_16:
        /*0044*/ 	.word	0x00000260


	//----- nvinfo : EIATTR_REQNTID
	.align		4
.L_17:
        /*0048*/ 	.byte	0x04, 0x10
        /*004a*/ 	.short	(.L_19 - .L_18)
.L_18:
        /*004c*/ 	.word	0x00000080
        /*0050*/ 	.word	0x00000001
        /*0054*/ 	.word	0x00000001


	//----- nvinfo : EIATTR_CBANK_PARAM_SIZE
	.align		4
.L_19:
        /*0058*/ 	.byte	0x03, 0x19
        /*005a*/ 	.short	0x0014


	//----- nvinfo : EIATTR_PARAM_CBANK
	.align		4
        /*005c*/ 	.byte	0x04, 0x0a
        /*005e*/ 	.short	(.L_21 - .L_20)
	.align		4
.L_20:
        /*0060*/ 	.word	index@(.nv.constant0.triton_poi_fused_convolution_15)
        /*0064*/ 	.short	0x0210
        /*0066*/ 	.short	0x0014


	//----- nvinfo : EIATTR_SW_WAR
	.align		4
.L_21:
        /*0068*/ 	.byte	0x04, 0x36
        /*006a*/ 	.short	(.L_23 - .L_22)
.L_22:
        /*006c*/ 	.word	0x00000008
.L_23:


//--------------------- .nv.callgraph             --------------------------
	.section	.nv.callgraph,"",@"SHT_CUDA_CALLGRAPH"
	.align	4
	.sectionentsize	8
	.align		4
        /*0000*/ 	.word	0x00000000
	.align		4
        /*0004*/ 	.word	0xffffffff
	.align		4
        /*0008*/ 	.word	0x00000000
	.align		4
        /*000c*/ 	.word	0xfffffffe
	.align		4
        /*0010*/ 	.word	0x00000000
	.align		4
        /*0014*/ 	.word	0xfffffffd
	.align		4
        /*0018*/ 	.word	0x00000000
	.align		4
        /*001c*/ 	.word	0xfffffffc


//--------------------- .text.triton_poi_fused_convolution_15 --------------------------
	.section	.text.triton_poi_fused_convolution_15,"ax",@progbits
	.align	128
        .global         triton_poi_fused_convolution_15
        .type           triton_poi_fused_convolution_15,@function
        .size           triton_poi_fused_convolution_15,(.L_x_1 - triton_poi_fused_convolution_15)
        .other          triton_poi_fused_convolution_15,@"STO_CUDA_ENTRY STV_DEFAULT"
triton_poi_fused_convolution_15:
.text.triton_poi_fused_convolution_15:
[----:B------:R-:W-:Y:S01]  /*0000*/  LDC R1, c[0x0][0x28] ;  /* 0x00000a00ff017b82 */ /* 0x000fe20000000800 */
[----:B------:R-:W1:Y:S07]  /*0010*/  S2R R0, SR_TID.X ;  /* 0x0000000000007919 */ /* 0x000e6e0000002100 */
[----:B------:R-:W2:Y:S01]  /*0020*/  LDC.64 R2, c[0x0][0x218] ;  /* 0x00008600ff027b82 */ /* 0x000ea20000000a00 */
[----:B------:R-:W-:Y:S01]  /*0030*/  ULDC.64 UR4, c[0x0][0x208] ;  /* 0x0000820000047ab9 */ /* 0x000fe20000000a00 */
[----:B------:R-:W3:Y:S06]  /*0040*/  S2R R5, SR_CTAID.X ;  /* 0x0000000000057919 */ /* 0x000eec0000002500 */
[----:B------:R-:W4:Y:S01]  /*0050*/  LDC.64 R8, c[0x0][0x210] ;  /* 0x00008400ff087b82 */ /* 0x000f220000000a00 */
[----:B-1----:R-:W-:-:S02]  /*0060*/  SHF.L.U32 R0, R0, 0x2, RZ ;  /* 0x0000000200007819 */ /* 0x002fc400000006ff */
[----:B---3--:R-:W-:Y:S02]  /*0070*/  SHF.R.S32.HI R4, RZ, 0x15, R5 ;  /* 0x00000015ff047819 */ /* 0x008fe40000011405 */
[----:B------:R-:W-:Y:S02]  /*0080*/  LOP3.LUT R0, R0, 0x1fc, RZ, 0xc0, !PT ;  /* 0x000001fc00007812 */ /* 0x000fe400078ec0ff */
[----:B------:R-:W-:Y:S02]  /*0090*/  SGXT R4, R4, 0x1 ;  /* 0x000000010404781a */ /* 0x000fe40000000200 */
[----:B------:R-:W-:-:S04]  /*00a0*/  LEA R5, R5, R0, 0xa ;  /* 0x0000000005057211 */ /* 0x000fc800078e50ff */
[----:B------:R-:W-:Y:S01]  /*00b0*/  LEA.HI R4, R4, R5, RZ, 0x8 ;  /* 0x0000000504047211 */ /* 0x000fe200078f40ff */
[----:B----4-:R-:W-:-:S04]  /*00c0*/  IMAD.WIDE R8, R5, 0x4, R8 ;  /* 0x0000000405087825 */ /* 0x010fc800078e0208 */
[----:B------:R-:W-:Y:S01]  /*00d0*/  VIADD R0, R4, 0x200 ;  /* 0x0000020004007836 */ /* 0x000fe20000000000 */
[----:B------:R-:W-:-:S04]  /*00e0*/  SHF.R.S32.HI R4, RZ, 0x8, R4 ;  /* 0x00000008ff047819 */ /* 0x000fc80000011404 */
[----:B------:R-:W-:Y:S02]  /*00f0*/  SHF.R.S32.HI R0, RZ, 0x8, R0 ;  /* 0x00000008ff007819 */ /* 0x000fe40000011400 */
[----:B------:R-:W-:Y:S02]  /*0100*/  LEA.HI R6, R4, R4, RZ, 0x9 ;  /* 0x0000000404067211 */ /* 0x000fe400078f48ff */
[----:B------:R-:W-:Y:S02]  /*0110*/  LEA.HI R10, R0, R0, RZ, 0x9 ;  /* 0x00000000000a7211 */ /* 0x000fe400078f48ff */
[----:B------:R-:W-:Y:S02]  /*0120*/  LOP3.LUT R7, R6, 0xfffffe00, RZ, 0xc0, !PT ;  /* 0xfffffe0006077812 */ /* 0x000fe400078ec0ff */
[----:B------:R-:W-:Y:S02]  /*0130*/  LOP3.LUT R11, R10, 0xfffffe00, RZ, 0xc0, !PT ;  /* 0xfffffe000a0b7812 */ /* 0x000fe400078ec0ff */
[----:B------:R-:W-:-:S03]  /*0140*/  IADD3 R7, R4, -R7, RZ ;  /* 0x8000000704077210 */ /* 0x000fc60007ffe0ff */
[----:B------:R-:W-:Y:S02]  /*0150*/  IMAD.IADD R13, R0, 0x1, -R11 ;  /* 0x00000001000d7824 */ /* 0x000fe400078e0a0b */
[--C-:B--2---:R-:W-:Y:S02]  /*0160*/  IMAD.WIDE R10, R7, 0x4, R2.reuse ;  /* 0x00000004070a7825 */ /* 0x104fe400078e0202 */
[----:B------:R-:W2:Y:S02]  /*0170*/  LDG.E.128 R4, desc[UR4][R8.64] ;  /* 0x0000000408047981 */ /* 0x000ea4000c1e1d00 */
[----:B------:R-:W-:Y:S02]  /*0180*/  IMAD.WIDE R2, R13, 0x4, R2 ;  /* 0x000000040d027825 */ /* 0x000fe400078e0202 */
[----:B------:R-:W2:Y:S04]  /*0190*/  LDG.E.EL R10, desc[UR4][R10.64] ;  /* 0x000000040a0a7981 */ /* 0x000ea8000c2e1900 */
[----:B------:R-:W3:Y:S04]  /*01a0*/  LDG.E.EL R2, desc[UR4][R2.64] ;  /* 0x0000000402027981 */ /* 0x000ee8000c2e1900 */
[----:B------:R-:W3:Y:S01]  /*01b0*/  LDG.E.128 R12, desc[UR4][R8.64+0x800] ;  /* 0x00080004080c7981 */ /* 0x000ee2000c1e1d00 */
[--C-:B--2---:R-:W-:Y:S01]  /*01c0*/  FADD R4, R4, R10.reuse ;  /* 0x0000000a04047221 */ /* 0x104fe20000000000 */
[--C-:B------:R-:W-:Y:S01]  /*01d0*/  FADD R5, R5, R10.reuse ;  /* 0x0000000a05057221 */ /* 0x100fe20000000000 */
[--C-:B------:R-:W-:Y:S01]  /*01e0*/  FADD R6, R6, R10.reuse ;  /* 0x0000000a06067221 */ /* 0x100fe20000000000 */
[----:B------:R-:W-:Y:S01]  /*01f0*/  FADD R7, R7, R10 ;  /* 0x0000000a07077221 */ /* 0x000fe20000000000 */
[--C-:B---3--:R-:W-:Y:S01]  /*0200*/  FADD R12, R12, R2.reuse ;  /* 0x000000020c0c7221 */ /* 0x108fe20000000000 */
[--C-:B------:R-:W-:Y:S01]  /*0210*/  FADD R13, R13, R2.reuse ;  /* 0x000000020d0d7221 */ /* 0x100fe20000000000 */
[--C-:B------:R-:W-:Y:S01]  /*0220*/  FADD R14, R14, R2.reuse ;  /* 0x000000020e0e7221 */ /* 0x100fe20000000000 */
[----:B------:R-:W-:Y:S01]  /*0230*/  FADD R15, R15, R2 ;  /* 0x000000020f0f7221 */ /* 0x000fe20000000000 */
[----:B------:R-:W-:Y:S04]  /*0240*/  STG.E.128 desc[UR4][R8.64], R4 ;  /* 0x0000000408007986 */ /* 0x000fe8000c101d04 */
[----:B------:R-:W-:Y:S01]  /*0250*/  STG.E.128 desc[UR4][R8.64+0x800], R12 ;  /* 0x0008000c08007986 */ /* 0x000fe2000c101d04 */
[----:B------:R-:W-:Y:S05]  /*0260*/  EXIT ;  /* 0x000000000000794d */ /* 0x000fea0003800000 */
.L_x_0:
[----:B------:R-:W-:-:S00]  /*0270*/  BRA `(.L_x_0) ;  /* 0xfffffffc00fc7947 */ /* 0x000fc0000383ffff */
[----:B------:R-:W-:-:S00]  /*0280*/  NOP ;  /* 0x0000000000007918 */ /* 0x000fc00000000000 */
[----:B------:R-:W-:-:S00]  /*0290*/  NOP ;  /* 0x0000000000007918 */ /* 0x000fc00000000000 */
[----:B------:R-:W-:-:S00]  /*02a0*/  NOP ;  /* 0x0000000000007918 */ /* 0x000fc00000000000 */
[----:B------:R-:W-:-:S00]  /*02b0*/  NOP ;  /* 0x0000000000007918 */ /* 0x000fc00000000000 */
[----:B------:R-:W-:-:S00]  /*02c0*/  NOP ;  /* 0x0000000000007918 */ /* 0x000fc00000000000 */
[----:B------:R-:W-:-:S00]  /*02d0*/  NOP ;  /* 0x0000000000007918 */ /* 0x000fc00000000000 */
[----:B------:R-:W-:-:S00]  /*02e0*/  NOP ;  /* 0x0000000000007918 */ /* 0x000fc00000000000 */
[----:B------:R-:W-:-:S00]  /*02f0*/  NOP ;  /* 0x0000000000007918 */ /* 0x000fc00000000000 */
.L_x_1:


//--------------------- .nv.constant0.triton_poi_fused_convolution_15 --------------------------
	.section	.nv.constant0.triton_poi_fused_convolution_15,"a",@progbits
	.sectionflags	@""
	.align	4
.nv.constant0.triton_poi_fused_convolution_15:
	.zero		548
